//
// Generated by NVIDIA NVVM Compiler
//
// Compiler Build ID: CL-36424714
// Cuda compilation tools, release 13.0, V13.0.88
// Based on NVVM 20.0.0
//

.version 9.0
.target sm_100
.address_size 64

	// .globl	_Z6kernelP6uchar4i
.const .align 4 .b8 var[4];

.visible .entry _Z6kernelP6uchar4i(
	.param .u64 .ptr .align 1 _Z6kernelP6uchar4i_param_0,
	.param .u32 _Z6kernelP6uchar4i_param_1
)
{
	.reg .pred 	%p<6>;
	.reg .b16 	%rs<10>;
	.reg .b32 	%r<16>;
	.reg .b64 	%rd<5>;
	.reg .b64 	%fd<16>;

	ld.param.u64 	%rd2, [_Z6kernelP6uchar4i_param_0];
	ld.param.u32 	%r6, [_Z6kernelP6uchar4i_param_1];
	mov.u32 	%r7, %tid.x;
	mov.u32 	%r1, %ntid.x;
	mov.u32 	%r8, %ctaid.x;
	mad.lo.s32 	%r15, %r1, %r8, %r7;
	setp.ge.s32 	%p1, %r15, %r6;
	@%p1 bra 	$L__BB0_3;
	ld.const.u32 	%r9, [var];
	cvt.rn.f64.u32 	%fd1, %r9;
	mov.u32 	%r10, %nctaid.x;
	mul.lo.s32 	%r3, %r10, %r1;
	cvta.to.global.u64 	%rd1, %rd2;
$L__BB0_2:
	mul.wide.s32 	%rd3, %r15, 4;
	add.s64 	%rd4, %rd1, %rd3;
	.pragma "used_bytes_mask 7";
	ld.global.u32 	%r11, [%rd4];
	bfe.u32 	%r12, %r11, 0, 8;
	cvt.u16.u32 	%rs1, %r12;
	and.b16  	%rs2, %rs1, 255;
	bfe.u32 	%r13, %r11, 8, 8;
	cvt.u16.u32 	%rs3, %r13;
	and.b16  	%rs4, %rs3, 255;
	bfe.u32 	%r14, %r11, 16, 8;
	cvt.u16.u32 	%rs5, %r14;
	and.b16  	%rs6, %rs5, 255;
	cvt.rn.f64.u16 	%fd2, %rs2;
	cvt.rn.f64.u16 	%fd3, %rs4;
	cvt.rn.f64.u16 	%fd4, %rs6;
	sub.f64 	%fd5, %fd1, %fd2;
	mul.f64 	%fd6, %fd3, %fd3;
	fma.rn.f64 	%fd7, %fd5, %fd5, %fd6;
	fma.rn.f64 	%fd8, %fd4, %fd4, %fd7;
	sub.f64 	%fd9, %fd1, %fd3;
	mul.f64 	%fd10, %fd9, %fd9;
	fma.rn.f64 	%fd11, %fd2, %fd2, %fd10;
	fma.rn.f64 	%fd12, %fd4, %fd4, %fd11;
	fma.rn.f64 	%fd13, %fd2, %fd2, %fd6;
	sub.f64 	%fd14, %fd1, %fd4;
	fma.rn.f64 	%fd15, %fd14, %fd14, %fd13;
	setp.le.f64 	%p2, %fd8, %fd12;
	setp.le.f64 	%p3, %fd8, %fd15;
	selp.b16 	%rs7, 0, 2, %p3;
	setp.le.f64 	%p4, %fd12, %fd15;
	selp.b16 	%rs8, 1, 2, %p4;
	selp.b16 	%rs9, %rs7, %rs8, %p2;
	st.global.u8 	[%rd4+3], %rs9;
	add.s32 	%r15, %r15, %r3;
	setp.lt.s32 	%p5, %r15, %r6;
	@%p5 bra 	$L__BB0_2;
$L__BB0_3:
	ret;

}


// ===== COMPILED SASS (sm_100) =====

	.target	sm_100

	.elftype	@"ET_EXEC"


//--------------------- .note.nv.tkinfo           --------------------------
	.section	.note.nv.tkinfo,"",@"SHT_NOTE"
	.sectionflags	@"SHF_NOTE_NV_TKINFO"
	.tkinfo
        /*0018*/ 	.word	0x00000002
        /*0030*/ 	.string	""
        /*0030*/ 	.string	"ptxas"
        /*0030*/ 	.string	"Cuda compilation tools, release 13.0, V13.0.88"
        /*0030*/ 	.string	"Build cuda_13.0.r13.0/compiler.36424714_0"
        /*0030*/ 	.string	"-arch sm_100 -m 64 "



//--------------------- .note.nv.cuinfo           --------------------------
	.section	.note.nv.cuinfo,"",@"SHT_NOTE"
	.sectionflags	@"SHF_NOTE_NV_CUINFO"
        /*0018*/ 	.short	0x0002
        /*001a*/ 	.short	0x0064
        /*001c*/ 	.short	0x0082
	.zero		2


//--------------------- .nv.info                  --------------------------
	.section	.nv.info,"",@"SHT_CUDA_INFO"
	.align	4


	//----- nvinfo : EIATTR_REGCOUNT
	.align		4
        /*0000*/ 	.byte	0x04, 0x2f
        /*0002*/ 	.short	(.L_2 - .L_1)
	.align		4
.L_1:
        /*0004*/ 	.word	index@(_Z6kernelP6uchar4i)
        /*0008*/ 	.word	0x00000016


	//----- nvinfo : EIATTR_FRAME_SIZE
	.align		4
.L_2:
        /*000c*/ 	.byte	0x04, 0x11
        /*000e*/ 	.short	(.L_4 - .L_3)
	.align		4
.L_3:
        /*0010*/ 	.word	index@(_Z6kernelP6uchar4i)
        /*0014*/ 	.word	0x00000000


	//----- nvinfo : EIATTR_MIN_STACK_SIZE
	.align		4
.L_4:
        /*0018*/ 	.byte	0x04, 0x12
        /*001a*/ 	.short	(.L_6 - .L_5)
	.align		4
.L_5:
        /*001c*/ 	.word	index@(_Z6kernelP6uchar4i)
        /*0020*/ 	.word	0x00000000
.L_6:


//--------------------- .nv.compat                --------------------------
	.section	.nv.compat,"",@"SHT_CUDA_COMPAT_INFO"
	.align	4
        /*0000*/ 	.byte	0x02, 0x09, 0x00, 0x00, 0x02, 0x02, 0x01, 0x00, 0x02, 0x05, 0x05, 0x00, 0x03, 0x07, 0x01, 0x01
        /*0010*/ 	.byte	0x02, 0x03, 0x00, 0x00, 0x02, 0x06, 0x01, 0x00, 0x04, 0x0b, 0x08, 0x00, 0x01, 0x00, 0x00, 0x00
        /*0020*/ 	.byte	0x00, 0x00, 0x00, 0x00


//--------------------- .nv.info._Z6kernelP6uchar4i --------------------------
	.section	.nv.info._Z6kernelP6uchar4i,"",@"SHT_CUDA_INFO"
	.sectionflags	@""
	.align	4


	//----- nvinfo : EIATTR_CUDA_API_VERSION
	.align		4
        /*0000*/ 	.byte	0x04, 0x37
        /*0002*/ 	.short	(.L_8 - .L_7)
.L_7:
        /*0004*/ 	.word	0x00000082


	//----- nvinfo : EIATTR_KPARAM_INFO
	.align		4
.L_8:
        /*0008*/ 	.byte	0x04, 0x17
        /*000a*/ 	.short	(.L_10 - .L_9)
.L_9:
        /*000c*/ 	.word	0x00000000
        /*0010*/ 	.short	0x0001
        /*0012*/ 	.short	0x0008
        /*0014*/ 	.byte	0x00, 0xf0, 0x11, 0x00


	//----- nvinfo : EIATTR_KPARAM_INFO
	.align		4
.L_10:
        /*0018*/ 	.byte	0x04, 0x17
        /*001a*/ 	.short	(.L_12 - .L_11)
.L_11:
        /*001c*/ 	.word	0x00000000
        /*0020*/ 	.short	0x0000
        /*0022*/ 	.short	0x0000
        /*0024*/ 	.byte	0x00, 0xf5, 0x21, 0x00


	//----- nvinfo : EIATTR_SPARSE_MMA_MASK
	.align		4
.L_12:
        /*0028*/ 	.byte	0x03, 0x50
        /*002a*/ 	.short	0x0000


	//----- nvinfo : EIATTR_MAXREG_COUNT
	.align		4
        /*002c*/ 	.byte	0x03, 0x1b
        /*002e*/ 	.short	0x00ff


	//----- nvinfo : EIATTR_MERCURY_ISA_VERSION
	.align		4
        /*0030*/ 	.byte	0x03, 0x5f
        /*0032*/ 	.short	0x0101


	//----- nvinfo : EIATTR_UNUSED_LOAD_BYTE_OFFSET
	.align		4
        /*0034*/ 	.byte	0x04, 0x44
        /*0036*/ 	.short	(.L_14 - .L_13)


	//   ....[0]....
.L_13:
        /*0038*/ 	.word	0x000000f0
        /*003c*/ 	.word	0x00000007


	//----- nvinfo : EIATTR_VRC_CTA_INIT_COUNT
	.align		4
.L_14:
        /*0040*/ 	.byte	0x02, 0x4a
	.zero		1
	.zero		1


	//----- nvinfo : EIATTR_EXIT_INSTR_OFFSETS
	.align		4
        /*0044*/ 	.byte	0x04, 0x1c
        /*0046*/ 	.short	(.L_16 - .L_15)


	//   ....[0]....
.L_15:
        /*0048*/ 	.word	0x00000070


	//   ....[1]....
        /*004c*/ 	.word	0x00000280


	//----- nvinfo : EIATTR_CRS_STACK_SIZE
	.align		4
.L_16:
        /*0050*/ 	.byte	0x04, 0x1e
        /*0052*/ 	.short	(.L_18 - .L_17)
.L_17:
        /*0054*/ 	.word	0x00000000


	//----- nvinfo : EIATTR_CBANK_PARAM_SIZE
	.align		4
.L_18:
        /*0058*/ 	.byte	0x03, 0x19
        /*005a*/ 	.short	0x000c


	//----- nvinfo : EIATTR_PARAM_CBANK
	.align		4
        /*005c*/ 	.byte	0x04, 0x0a
        /*005e*/ 	.short	(.L_20 - .L_19)
	.align		4
.L_19:
        /*0060*/ 	.word	index@(.nv.constant0._Z6kernelP6uchar4i)
        /*0064*/ 	.short	0x0380
        /*0066*/ 	.short	0x000c


	//----- nvinfo : EIATTR_SW_WAR
	.align		4
.L_20:
        /*0068*/ 	.byte	0x04, 0x36
        /*006a*/ 	.short	(.L_22 - .L_21)
.L_21:
        /*006c*/ 	.word	0x00000008
.L_22:


//--------------------- .nv.callgraph             --------------------------
	.section	.nv.callgraph,"",@"SHT_CUDA_CALLGRAPH"
	.align	4
	.sectionentsize	8
	.align		4
        /*0000*/ 	.word	0x00000000
	.align		4
        /*0004*/ 	.word	0xffffffff
	.align		4
        /*0008*/ 	.word	0x00000000
	.align		4
        /*000c*/ 	.word	0xfffffffe
	.align		4
        /*0010*/ 	.word	0x00000000
	.align		4
        /*0014*/ 	.word	0xfffffffd
	.align		4
        /*0018*/ 	.word	0x00000000
	.align		4
        /*001c*/ 	.word	0xfffffffc


//--------------------- .nv.constant3             --------------------------
	.section	.nv.constant3,"a",@progbits
	.align	4
.nv.constant3:
	.type		var,@object
	.size		var,(.L_0 - var)
var:
	.zero		4
.L_0:


//--------------------- .text._Z6kernelP6uchar4i  --------------------------
	.section	.text._Z6kernelP6uchar4i,"ax",@progbits
	.align	128
        .global         _Z6kernelP6uchar4i
        .type           _Z6kernelP6uchar4i,@function
        .size           _Z6kernelP6uchar4i,(.L_x_2 - _Z6kernelP6uchar4i)
        .other          _Z6kernelP6uchar4i,@"STO_CUDA_ENTRY STV_DEFAULT"
_Z6kernelP6uchar4i:
.text._Z6kernelP6uchar4i:
[----:B------:R-:W-:Y:S01]  /*0000*/  LDC R1, c[0x0][0x37c] ;  /* 0x0000df00ff017b82 */ /* 0x000fe20000000800 */
[----:B------:R-:W0:Y:S01]  /*0010*/  S2R R9, SR_TID.X ;  /* 0x0000000000097919 */ /* 0x000e220000002100 */
[----:B------:R-:W0:Y:S01]  /*0020*/  LDCU UR4, c[0x0][0x360] ;  /* 0x00006c00ff0477ac */ /* 0x000e220008000800 */
[----:B------:R-:W0:Y:S01]  /*0030*/  S2R R0, SR_CTAID.X ;  /* 0x0000000000007919 */ /* 0x000e220000002500 */
[----:B------:R-:W1:Y:S01]  /*0040*/  LDCU UR8, c[0x0][0x388] ;  /* 0x00007100ff0877ac */ /* 0x000e620008000800 */
[----:B0-----:R-:W-:-:S05]  /*0050*/  IMAD R9, R0, UR4, R9 ;  /* 0x0000000400097c24 */ /* 0x001fca000f8e0209 */
[----:B-1----:R-:W-:-:S13]  /*0060*/  ISETP.GE.AND P0, PT, R9, UR8, PT ;  /* 0x0000000809007c0c */ /* 0x002fda000bf06270 */
[----:B------:R-:W-:Y:S05]  /*0070*/  @P0 EXIT ;  /* 0x000000000000094d */ /* 0x000fea0003800000 */
[----:B------:R-:W0:Y:S01]  /*0080*/  LDCU UR9, c[0x3][URZ] ;  /* 0x00c00000ff0977ac */ /* 0x000e220008000800 */
[----:B------:R-:W1:Y:S01]  /*0090*/  LDC.64 R2, c[0x0][0x380] ;  /* 0x0000e000ff027b82 */ /* 0x000e620000000a00 */
[----:B------:R-:W2:Y:S01]  /*00a0*/  LDCU UR5, c[0x0][0x370] ;  /* 0x00006e00ff0577ac */ /* 0x000ea20008000800 */
[----:B------:R-:W3:Y:S01]  /*00b0*/  LDCU.64 UR6, c[0x0][0x358] ;  /* 0x00006b00ff0677ac */ /* 0x000ee20008000a00 */
[----:B0-----:R-:W0:Y:S01]  /*00c0*/  I2F.F64.U32 R4, UR9 ;  /* 0x0000000900047d12 */ /* 0x001e220008201800 */
[----:B--2---:R-:W-:-:S12]  /*00d0*/  UIMAD UR4, UR4, UR5, URZ ;  /* 0x00000005040472a4 */ /* 0x004fd8000f8e02ff */
.L_x_0:
[----:B-12---:R-:W-:-:S05]  /*00e0*/  IMAD.WIDE R6, R9, 0x4, R2 ;  /* 0x0000000409067825 */ /* 0x006fca00078e0202 */
[----:B---3--:R-:W2:Y:S01]  /*00f0*/  LDG.E R0, desc[UR6][R6.64] ;  /* 0x0000000606007981 */ /* 0x008ea2000c1e1900 */
[----:B------:R-:W-:Y:S01]  /*0100*/  VIADD R9, R9, UR4 ;  /* 0x0000000409097c36 */ /* 0x000fe20008000000 */
[----:B--2---:R-:W0:Y:S08]  /*0110*/  I2F.F64.U8 R14, R0.B1 ;  /* 0x10000000000e7312 */ /* 0x004e300000001800 */
[----:B------:R-:W1:Y:S01]  /*0120*/  I2F.F64.U8 R12, R0 ;  /* 0x00000000000c7312 */ /* 0x000e620000001800 */
[----:B0-----:R-:W-:-:S07]  /*0130*/  DADD R18, R4, -R14 ;  /* 0x0000000004127229 */ /* 0x001fce000000080e */
[----:B------:R0:W2:Y:S01]  /*0140*/  I2F.F64.U8 R10, R0.B2 ;  /* 0x20000000000a7312 */ /* 0x0000a20000001800 */
[----:B------:R-:W-:Y:S02]  /*0150*/  DMUL R16, R14, R14 ;  /* 0x0000000e0e107228 */ /* 0x000fe40000000000 */
[----:B-1----:R-:W-:Y:S01]  /*0160*/  DADD R14, R4, -R12 ;  /* 0x00000000040e7229 */ /* 0x002fe2000000080c */
[----:B0-----:R-:W-:Y:S01]  /*0170*/  IMAD.MOV.U32 R0, RZ, RZ, 0x1 ;  /* 0x00000001ff007424 */ /* 0x001fe200078e00ff */
[----:B------:R-:W-:-:S06]  /*0180*/  DMUL R18, R18, R18 ;  /* 0x0000001212127228 */ /* 0x000fcc0000000000 */
[----:B------:R-:W-:Y:S02]  /*0190*/  DFMA R14, R14, R14, R16 ;  /* 0x0000000e0e0e722b */ /* 0x000fe40000000010 */
[CC--:B------:R-:W-:Y:S02]  /*01a0*/  DFMA R18, R12.reuse, R12.reuse, R18 ;  /* 0x0000000c0c12722b */ /* 0x0c0fe40000000012 */
[----:B------:R-:W-:Y:S02]  /*01b0*/  DFMA R12, R12, R12, R16 ;  /* 0x0000000c0c0c722b */ /* 0x000fe40000000010 */
[----:B--2---:R-:W-:Y:S02]  /*01c0*/  DADD R16, R4, -R10 ;  /* 0x0000000004107229 */ /* 0x004fe4000000080a */
[CC--:B------:R-:W-:Y:S02]  /*01d0*/  DFMA R14, R10.reuse, R10.reuse, R14 ;  /* 0x0000000a0a0e722b */ /* 0x0c0fe4000000000e */
[----:B------:R-:W-:-:S04]  /*01e0*/  DFMA R18, R10, R10, R18 ;  /* 0x0000000a0a12722b */ /* 0x000fc80000000012 */
[----:B------:R-:W-:-:S04]  /*01f0*/  DFMA R12, R16, R16, R12 ;  /* 0x00000010100c722b */ /* 0x000fc8000000000c */
[----:B------:R-:W-:-:S04]  /*0200*/  DSETP.GTU.AND P0, PT, R14, R18, PT ;  /* 0x000000120e00722a */ /* 0x000fc80003f0c000 */
[--C-:B------:R-:W-:Y:S02]  /*0210*/  DSETP.GTU.AND P1, PT, R14, R12.reuse, PT ;  /* 0x0000000c0e00722a */ /* 0x100fe40003f2c000 */
[----:B------:R-:W-:-:S04]  /*0220*/  DSETP.GTU.AND P2, PT, R18, R12, PT ;  /* 0x0000000c1200722a */ /* 0x000fc80003f4c000 */
[----:B------:R-:W-:-:S04]  /*0230*/  SEL R11, RZ, 0x2, !P1 ;  /* 0x00000002ff0b7807 */ /* 0x000fc80004800000 */
[----:B------:R-:W-:Y:S02]  /*0240*/  @P0 SEL R11, R0, 0x2, !P2 ;  /* 0x00000002000b0807 */ /* 0x000fe40005000000 */
[----:B------:R-:W-:-:S03]  /*0250*/  ISETP.GE.AND P0, PT, R9, UR8, PT ;  /* 0x0000000809007c0c */ /* 0x000fc6000bf06270 */
[----:B------:R2:W-:Y:S10]  /*0260*/  STG.E.U8 desc[UR6][R6.64+0x3], R11 ;  /* 0x0000030b06007986 */ /* 0x0005f4000c101106 */
[----:B------:R-:W-:Y:S05]  /*0270*/  @!P0 BRA `(.L_x_0) ;  /* 0xfffffffc00988947 */ /* 0x000fea000383ffff */
[----:B------:R-:W-:Y:S05]  /*0280*/  EXIT ;  /* 0x000000000000794d */ /* 0x000fea0003800000 */
.L_x_1:
[----:B------:R-:W-:-:S00]  /*0290*/  BRA `(.L_x_1) ;  /* 0xfffffffc00fc7947 */ /* 0x000fc0000383ffff */
[----:B------:R-:W-:-:S00]  /*02a0*/  NOP ;  /* 0x0000000000007918 */ /* 0x000fc00000000000 */
        /* <DEDUP_REMOVED lines=13> */
.L_x_2:


//--------------------- .nv.shared.reserved.0     --------------------------
	.section	.nv.shared.reserved.0,"aw",@nobits
	.weak		__nv_reservedSMEM_offset_0_alias
	.size		__nv_reservedSMEM_offset_0_alias, 0, 64
	.other		__nv_reservedSMEM_offset_0_alias,@"STO_CUDA_RESERVED_SHARED STV_DEFAULT"
__nv_reservedSMEM_offset_0_alias:
	.zero		0
	.zero		64


//--------------------- .nv.constant0._Z6kernelP6uchar4i --------------------------
	.section	.nv.constant0._Z6kernelP6uchar4i,"a",@progbits
	.sectionflags	@""
	.align	4
.nv.constant0._Z6kernelP6uchar4i:
	.zero		908


//--------------------- SYMBOLS --------------------------

	.type		.nv.reservedSmem.offset0,@object
	.size		.nv.reservedSmem.offset0,0x4
